//
// Generated by NVIDIA NVVM Compiler
//
// Compiler Build ID: CL-36424714
// Cuda compilation tools, release 13.0, V13.0.88
// Based on NVVM 20.0.0
//

.version 9.0
.target sm_100
.address_size 64

	// .globl	_Z7quamsimPfS_S_Pii
// _ZZ7quamsimPfS_S_PiiE13shared_Memory has been demoted

.visible .entry _Z7quamsimPfS_S_Pii(
	.param .u64 .ptr .align 1 _Z7quamsimPfS_S_Pii_param_0,
	.param .u64 .ptr .align 1 _Z7quamsimPfS_S_Pii_param_1,
	.param .u64 .ptr .align 1 _Z7quamsimPfS_S_Pii_param_2,
	.param .u64 .ptr .align 1 _Z7quamsimPfS_S_Pii_param_3,
	.param .u32 _Z7quamsimPfS_S_Pii_param_4
)
{
	.reg .pred 	%p<7>;
	.reg .b32 	%r<128>;
	.reg .b32 	%f<41>;
	.reg .b64 	%rd<85>;
	// demoted variable
	.shared .align 4 .b8 _ZZ7quamsimPfS_S_PiiE13shared_Memory[1060];
	ld.param.u64 	%rd15, [_Z7quamsimPfS_S_Pii_param_0];
	ld.param.u64 	%rd16, [_Z7quamsimPfS_S_Pii_param_1];
	ld.param.u64 	%rd14, [_Z7quamsimPfS_S_Pii_param_2];
	ld.param.u64 	%rd17, [_Z7quamsimPfS_S_Pii_param_3];
	cvta.to.global.u64 	%rd1, %rd16;
	cvta.to.global.u64 	%rd18, %rd17;
	mov.u32 	%r26, %ctaid.x;
	mov.u32 	%r1, %tid.x;
	ld.global.u32 	%r27, [%rd18];
	shr.u32 	%r28, %r26, %r27;
	shl.b32 	%r29, %r28, 1;
	and.b32  	%r30, %r1, 1;
	or.b32  	%r31, %r29, %r30;
	shl.b32 	%r32, %r31, %r27;
	mov.b32 	%r33, -1;
	shl.b32 	%r34, %r33, %r27;
	not.b32 	%r35, %r34;
	and.b32  	%r36, %r26, %r35;
	or.b32  	%r37, %r32, %r36;
	cvta.to.global.u64 	%rd19, %rd15;
	ld.global.u32 	%r38, [%rd18+4];
	shr.u32 	%r39, %r37, %r38;
	shl.b32 	%r40, %r39, 1;
	shr.u32 	%r41, %r1, 1;
	and.b32  	%r42, %r41, 1;
	or.b32  	%r43, %r40, %r42;
	shl.b32 	%r44, %r43, %r38;
	shl.b32 	%r45, %r33, %r38;
	not.b32 	%r46, %r45;
	and.b32  	%r47, %r37, %r46;
	or.b32  	%r48, %r44, %r47;
	ld.global.u32 	%r49, [%rd18+8];
	shr.u32 	%r50, %r48, %r49;
	shl.b32 	%r51, %r50, 1;
	shr.u32 	%r52, %r1, 2;
	and.b32  	%r53, %r52, 1;
	or.b32  	%r54, %r51, %r53;
	shl.b32 	%r55, %r54, %r49;
	shl.b32 	%r56, %r33, %r49;
	not.b32 	%r57, %r56;
	and.b32  	%r58, %r48, %r57;
	or.b32  	%r59, %r55, %r58;
	ld.global.u32 	%r60, [%rd18+12];
	shr.u32 	%r61, %r59, %r60;
	shl.b32 	%r62, %r61, 1;
	shr.u32 	%r63, %r1, 3;
	and.b32  	%r64, %r63, 1;
	or.b32  	%r65, %r62, %r64;
	shl.b32 	%r66, %r65, %r60;
	shl.b32 	%r67, %r33, %r60;
	not.b32 	%r68, %r67;
	and.b32  	%r69, %r59, %r68;
	or.b32  	%r70, %r66, %r69;
	ld.global.u32 	%r71, [%rd18+16];
	shr.u32 	%r72, %r70, %r71;
	shl.b32 	%r73, %r72, 1;
	shr.u32 	%r74, %r1, 4;
	and.b32  	%r75, %r74, 1;
	or.b32  	%r76, %r73, %r75;
	shl.b32 	%r77, %r76, %r71;
	shl.b32 	%r78, %r33, %r71;
	not.b32 	%r79, %r78;
	and.b32  	%r80, %r70, %r79;
	or.b32  	%r81, %r77, %r80;
	ld.global.u32 	%r82, [%rd18+20];
	shr.u32 	%r83, %r81, %r82;
	shl.b32 	%r84, %r83, 1;
	shr.u32 	%r85, %r1, 5;
	and.b32  	%r86, %r85, 1;
	or.b32  	%r87, %r84, %r86;
	shl.b32 	%r88, %r87, %r82;
	shl.b32 	%r89, %r33, %r82;
	not.b32 	%r90, %r89;
	and.b32  	%r91, %r81, %r90;
	or.b32  	%r2, %r88, %r91;
	mul.wide.u32 	%rd20, %r2, 4;
	add.s64 	%rd21, %rd19, %rd20;
	ld.global.f32 	%f40, [%rd21];
	shl.b32 	%r92, %r1, 2;
	mov.u32 	%r93, _ZZ7quamsimPfS_S_PiiE13shared_Memory;
	add.s32 	%r3, %r93, %r92;
	st.shared.f32 	[%r3], %f40;
	setp.eq.b32 	%p1, %r30, 1;
	@%p1 bra 	$L__BB0_2;
	ld.shared.f32 	%f40, [%r3+4];
	mov.b64 	%rd74, 1;
	mov.b64 	%rd73, 0;
	mov.u32 	%r117, %r3;
	bra.uni 	$L__BB0_3;
$L__BB0_2:
	and.b32  	%r95, %r92, 4088;
	add.s32 	%r117, %r93, %r95;
	mov.b64 	%rd74, 3;
	mov.b64 	%rd73, 2;
$L__BB0_3:
	shl.b64 	%rd26, %rd73, 2;
	add.s64 	%rd27, %rd1, %rd26;
	shl.b64 	%rd28, %rd74, 2;
	add.s64 	%rd29, %rd1, %rd28;
	ld.shared.f32 	%f4, [%r117];
	ld.global.f32 	%f5, [%rd27];
	ld.global.f32 	%f6, [%rd29];
	mul.f32 	%f7, %f6, %f40;
	fma.rn.f32 	%f8, %f4, %f5, %f7;
	st.shared.f32 	[%r3], %f8;
	bar.sync 	0;
	and.b32  	%r97, %r1, 2;
	setp.eq.s32 	%p2, %r97, 0;
	@%p2 bra 	$L__BB0_5;
	and.b32  	%r99, %r92, 4084;
	add.s32 	%r119, %r93, %r99;
	mov.b64 	%rd76, 7;
	mov.b64 	%rd75, 6;
	mov.u32 	%r118, %r3;
	bra.uni 	$L__BB0_6;
$L__BB0_5:
	add.s32 	%r118, %r3, 8;
	mov.b64 	%rd76, 5;
	mov.b64 	%rd75, 4;
	mov.u32 	%r119, %r3;
$L__BB0_6:
	shl.b64 	%rd34, %rd75, 2;
	add.s64 	%rd35, %rd1, %rd34;
	shl.b64 	%rd36, %rd76, 2;
	add.s64 	%rd37, %rd1, %rd36;
	ld.shared.f32 	%f9, [%r119];
	ld.global.f32 	%f10, [%rd35];
	ld.global.f32 	%f11, [%rd37];
	ld.shared.f32 	%f12, [%r118];
	mul.f32 	%f13, %f11, %f12;
	fma.rn.f32 	%f14, %f9, %f10, %f13;
	st.shared.f32 	[%r3], %f14;
	bar.sync 	0;
	and.b32  	%r101, %r1, 4;
	setp.eq.s32 	%p3, %r101, 0;
	@%p3 bra 	$L__BB0_8;
	and.b32  	%r103, %r92, 4076;
	add.s32 	%r121, %r93, %r103;
	mov.b64 	%rd78, 11;
	mov.b64 	%rd77, 10;
	mov.u32 	%r120, %r3;
	bra.uni 	$L__BB0_9;
$L__BB0_8:
	add.s32 	%r120, %r3, 16;
	mov.b64 	%rd78, 9;
	mov.b64 	%rd77, 8;
	mov.u32 	%r121, %r3;
$L__BB0_9:
	shl.b64 	%rd42, %rd77, 2;
	add.s64 	%rd43, %rd1, %rd42;
	shl.b64 	%rd44, %rd78, 2;
	add.s64 	%rd45, %rd1, %rd44;
	ld.shared.f32 	%f15, [%r121];
	ld.global.f32 	%f16, [%rd43];
	ld.global.f32 	%f17, [%rd45];
	ld.shared.f32 	%f18, [%r120];
	mul.f32 	%f19, %f17, %f18;
	fma.rn.f32 	%f20, %f15, %f16, %f19;
	st.shared.f32 	[%r3], %f20;
	bar.sync 	0;
	and.b32  	%r105, %r1, 8;
	setp.eq.s32 	%p4, %r105, 0;
	@%p4 bra 	$L__BB0_11;
	and.b32  	%r107, %r92, 4060;
	add.s32 	%r123, %r93, %r107;
	mov.b64 	%rd80, 15;
	mov.b64 	%rd79, 14;
	mov.u32 	%r122, %r3;
	bra.uni 	$L__BB0_12;
$L__BB0_11:
	add.s32 	%r122, %r3, 32;
	mov.b64 	%rd80, 13;
	mov.b64 	%rd79, 12;
	mov.u32 	%r123, %r3;
$L__BB0_12:
	shl.b64 	%rd50, %rd79, 2;
	add.s64 	%rd51, %rd1, %rd50;
	shl.b64 	%rd52, %rd80, 2;
	add.s64 	%rd53, %rd1, %rd52;
	ld.shared.f32 	%f21, [%r123];
	ld.global.f32 	%f22, [%rd51];
	ld.global.f32 	%f23, [%rd53];
	ld.shared.f32 	%f24, [%r122];
	mul.f32 	%f25, %f23, %f24;
	fma.rn.f32 	%f26, %f21, %f22, %f25;
	st.shared.f32 	[%r3], %f26;
	bar.sync 	0;
	and.b32  	%r109, %r1, 16;
	setp.eq.s32 	%p5, %r109, 0;
	@%p5 bra 	$L__BB0_14;
	and.b32  	%r111, %r92, 4028;
	add.s32 	%r125, %r93, %r111;
	mov.b64 	%rd82, 19;
	mov.b64 	%rd81, 18;
	mov.u32 	%r124, %r3;
	bra.uni 	$L__BB0_15;
$L__BB0_14:
	add.s32 	%r124, %r3, 64;
	mov.b64 	%rd82, 17;
	mov.b64 	%rd81, 16;
	mov.u32 	%r125, %r3;
$L__BB0_15:
	shl.b64 	%rd58, %rd81, 2;
	add.s64 	%rd59, %rd1, %rd58;
	shl.b64 	%rd60, %rd82, 2;
	add.s64 	%rd61, %rd1, %rd60;
	ld.shared.f32 	%f27, [%r125];
	ld.global.f32 	%f28, [%rd59];
	ld.global.f32 	%f29, [%rd61];
	ld.shared.f32 	%f30, [%r124];
	mul.f32 	%f31, %f29, %f30;
	fma.rn.f32 	%f32, %f27, %f28, %f31;
	st.shared.f32 	[%r3], %f32;
	bar.sync 	0;
	and.b32  	%r113, %r1, 32;
	setp.eq.s32 	%p6, %r113, 0;
	@%p6 bra 	$L__BB0_17;
	and.b32  	%r115, %r92, 3964;
	add.s32 	%r127, %r93, %r115;
	mov.b64 	%rd84, 23;
	mov.b64 	%rd83, 22;
	mov.u32 	%r126, %r3;
	bra.uni 	$L__BB0_18;
$L__BB0_17:
	add.s32 	%r126, %r3, 128;
	mov.b64 	%rd84, 21;
	mov.b64 	%rd83, 20;
	mov.u32 	%r127, %r3;
$L__BB0_18:
	shl.b64 	%rd66, %rd83, 2;
	add.s64 	%rd67, %rd1, %rd66;
	shl.b64 	%rd68, %rd84, 2;
	add.s64 	%rd69, %rd1, %rd68;
	ld.shared.f32 	%f33, [%r127];
	ld.global.f32 	%f34, [%rd67];
	ld.global.f32 	%f35, [%rd69];
	ld.shared.f32 	%f36, [%r126];
	mul.f32 	%f37, %f35, %f36;
	fma.rn.f32 	%f38, %f33, %f34, %f37;
	st.shared.f32 	[%r3], %f38;
	bar.sync 	0;
	cvta.to.global.u64 	%rd70, %rd14;
	ld.shared.f32 	%f39, [%r3];
	add.s64 	%rd72, %rd70, %rd20;
	st.global.f32 	[%rd72], %f39;
	ret;

}


// ===== COMPILED SASS (sm_100) =====

	.target	sm_100

	.elftype	@"ET_EXEC"


//--------------------- .note.nv.tkinfo           --------------------------
	.section	.note.nv.tkinfo,"",@"SHT_NOTE"
	.sectionflags	@"SHF_NOTE_NV_TKINFO"
	.tkinfo
        /*0018*/ 	.word	0x00000002
        /*0030*/ 	.string	""
        /*0030*/ 	.string	"ptxas"
        /*0030*/ 	.string	"Cuda compilation tools, release 13.0, V13.0.88"
        /*0030*/ 	.string	"Build cuda_13.0.r13.0/compiler.36424714_0"
        /*0030*/ 	.string	"-arch sm_100 -m 64 "



//--------------------- .note.nv.cuinfo           --------------------------
	.section	.note.nv.cuinfo,"",@"SHT_NOTE"
	.sectionflags	@"SHF_NOTE_NV_CUINFO"
        /*0018*/ 	.short	0x0002
        /*001a*/ 	.short	0x0064
        /*001c*/ 	.short	0x0082
	.zero		2


//--------------------- .nv.info                  --------------------------
	.section	.nv.info,"",@"SHT_CUDA_INFO"
	.align	4


	//----- nvinfo : EIATTR_REGCOUNT
	.align		4
        /*0000*/ 	.byte	0x04, 0x2f
        /*0002*/ 	.short	(.L_1 - .L_0)
	.align		4
.L_0:
        /*0004*/ 	.word	index@(_Z7quamsimPfS_S_Pii)
        /*0008*/ 	.word	0x00000013


	//----- nvinfo : EIATTR_FRAME_SIZE
	.align		4
.L_1:
        /*000c*/ 	.byte	0x04, 0x11
        /*000e*/ 	.short	(.L_3 - .L_2)
	.align		4
.L_2:
        /*0010*/ 	.word	index@(_Z7quamsimPfS_S_Pii)
        /*0014*/ 	.word	0x00000000


	//----- nvinfo : EIATTR_MIN_STACK_SIZE
	.align		4
.L_3:
        /*0018*/ 	.byte	0x04, 0x12
        /*001a*/ 	.short	(.L_5 - .L_4)
	.align		4
.L_4:
        /*001c*/ 	.word	index@(_Z7quamsimPfS_S_Pii)
        /*0020*/ 	.word	0x00000000
.L_5:


//--------------------- .nv.compat                --------------------------
	.section	.nv.compat,"",@"SHT_CUDA_COMPAT_INFO"
	.align	4
        /*0000*/ 	.byte	0x02, 0x09, 0x00, 0x00, 0x02, 0x02, 0x01, 0x00, 0x02, 0x05, 0x05, 0x00, 0x03, 0x07, 0x01, 0x01
        /*0010*/ 	.byte	0x02, 0x03, 0x00, 0x00, 0x02, 0x06, 0x01, 0x00, 0x04, 0x0b, 0x08, 0x00, 0x09, 0x00, 0x00, 0x00
        /*0020*/ 	.byte	0x00, 0x00, 0x00, 0x00


//--------------------- .nv.info._Z7quamsimPfS_S_Pii --------------------------
	.section	.nv.info._Z7quamsimPfS_S_Pii,"",@"SHT_CUDA_INFO"
	.sectionflags	@""
	.align	4


	//----- nvinfo : EIATTR_CUDA_API_VERSION
	.align		4
        /*0000*/ 	.byte	0x04, 0x37
        /*0002*/ 	.short	(.L_7 - .L_6)
.L_6:
        /*0004*/ 	.word	0x00000082


	//----- nvinfo : EIATTR_KPARAM_INFO
	.align		4
.L_7:
        /*0008*/ 	.byte	0x04, 0x17
        /*000a*/ 	.short	(.L_9 - .L_8)
.L_8:
        /*000c*/ 	.word	0x00000000
        /*0010*/ 	.short	0x0004
        /*0012*/ 	.short	0x0020
        /*0014*/ 	.byte	0x00, 0xf0, 0x11, 0x00


	//----- nvinfo : EIATTR_KPARAM_INFO
	.align		4
.L_9:
        /*0018*/ 	.byte	0x04, 0x17
        /*001a*/ 	.short	(.L_11 - .L_10)
.L_10:
        /*001c*/ 	.word	0x00000000
        /*0020*/ 	.short	0x0003
        /*0022*/ 	.short	0x0018
        /*0024*/ 	.byte	0x00, 0xf5, 0x21, 0x00


	//----- nvinfo : EIATTR_KPARAM_INFO
	.align		4
.L_11:
        /*0028*/ 	.byte	0x04, 0x17
        /*002a*/ 	.short	(.L_13 - .L_12)
.L_12:
        /*002c*/ 	.word	0x00000000
        /*0030*/ 	.short	0x0002
        /*0032*/ 	.short	0x0010
        /*0034*/ 	.byte	0x00, 0xf5, 0x21, 0x00


	//----- nvinfo : EIATTR_KPARAM_INFO
	.align		4
.L_13:
        /*0038*/ 	.byte	0x04, 0x17
        /*003a*/ 	.short	(.L_15 - .L_14)
.L_14:
        /*003c*/ 	.word	0x00000000
        /*0040*/ 	.short	0x0001
        /*0042*/ 	.short	0x0008
        /*0044*/ 	.byte	0x00, 0xf5, 0x21, 0x00


	//----- nvinfo : EIATTR_KPARAM_INFO
	.align		4
.L_15:
        /*0048*/ 	.byte	0x04, 0x17
        /*004a*/ 	.short	(.L_17 - .L_16)
.L_16:
        /*004c*/ 	.word	0x00000000
        /*0050*/ 	.short	0x0000
        /*0052*/ 	.short	0x0000
        /*0054*/ 	.byte	0x00, 0xf5, 0x21, 0x00


	//----- nvinfo : EIATTR_SPARSE_MMA_MASK
	.align		4
.L_17:
        /*0058*/ 	.byte	0x03, 0x50
        /*005a*/ 	.short	0x0000


	//----- nvinfo : EIATTR_MAXREG_COUNT
	.align		4
        /*005c*/ 	.byte	0x03, 0x1b
        /*005e*/ 	.short	0x00ff


	//----- nvinfo : EIATTR_NUM_BARRIERS
	.align		4
        /*0060*/ 	.byte	0x02, 0x4c
        /*0062*/ 	.byte	0x01
	.zero		1


	//----- nvinfo : EIATTR_MERCURY_ISA_VERSION
	.align		4
        /*0064*/ 	.byte	0x03, 0x5f
        /*0066*/ 	.short	0x0101


	//----- nvinfo : EIATTR_VRC_CTA_INIT_COUNT
	.align		4
        /*0068*/ 	.byte	0x02, 0x4a
	.zero		1
	.zero		1


	//----- nvinfo : EIATTR_EXIT_INSTR_OFFSETS
	.align		4
        /*006c*/ 	.byte	0x04, 0x1c
        /*006e*/ 	.short	(.L_19 - .L_18)


	//   ....[0]....
.L_18:
        /*0070*/ 	.word	0x00000c80


	//----- nvinfo : EIATTR_CBANK_PARAM_SIZE
	.align		4
.L_19:
        /*0074*/ 	.byte	0x03, 0x19
        /*0076*/ 	.short	0x0024


	//----- nvinfo : EIATTR_PARAM_CBANK
	.align		4
        /*0078*/ 	.byte	0x04, 0x0a
        /*007a*/ 	.short	(.L_21 - .L_20)
	.align		4
.L_20:
        /*007c*/ 	.word	index@(.nv.constant0._Z7quamsimPfS_S_Pii)
        /*0080*/ 	.short	0x0380
        /*0082*/ 	.short	0x0024


	//----- nvinfo : EIATTR_SW_WAR
	.align		4
.L_21:
        /*0084*/ 	.byte	0x04, 0x36
        /*0086*/ 	.short	(.L_23 - .L_22)
.L_22:
        /*0088*/ 	.word	0x00000008
.L_23:


//--------------------- .nv.callgraph             --------------------------
	.section	.nv.callgraph,"",@"SHT_CUDA_CALLGRAPH"
	.align	4
	.sectionentsize	8
	.align		4
        /*0000*/ 	.word	0x00000000
	.align		4
        /*0004*/ 	.word	0xffffffff
	.align		4
        /*0008*/ 	.word	0x00000000
	.align		4
        /*000c*/ 	.word	0xfffffffe
	.align		4
        /*0010*/ 	.word	0x00000000
	.align		4
        /*0014*/ 	.word	0xfffffffd
	.align		4
        /*0018*/ 	.word	0x00000000
	.align		4
        /*001c*/ 	.word	0xfffffffc


//--------------------- .text._Z7quamsimPfS_S_Pii --------------------------
	.section	.text._Z7quamsimPfS_S_Pii,"ax",@progbits
	.align	128
        .global         _Z7quamsimPfS_S_Pii
        .type           _Z7quamsimPfS_S_Pii,@function
        .size           _Z7quamsimPfS_S_Pii,(.L_x_1 - _Z7quamsimPfS_S_Pii)
        .other          _Z7quamsimPfS_S_Pii,@"STO_CUDA_ENTRY STV_DEFAULT"
_Z7quamsimPfS_S_Pii:
.text._Z7quamsimPfS_S_Pii:
[----:B------:R-:W-:Y:S08]  /*0000*/  LDC R1, c[0x0][0x37c] ;  /* 0x0000df00ff017b82 */ /* 0x000ff00000000800 */
[----:B------:R-:W0:Y:S01]  /*0010*/  LDC.64 R8, c[0x0][0x398] ;  /* 0x0000e600ff087b82 */ /* 0x000e220000000a00 */
[----:B------:R-:W0:Y:S01]  /*0020*/  LDCU.64 UR6, c[0x0][0x358] ;  /* 0x00006b00ff0677ac */ /* 0x000e220008000a00 */
[----:B------:R-:W1:Y:S01]  /*0030*/  S2R R0, SR_TID.X ;  /* 0x0000000000007919 */ /* 0x000e620000002100 */
[----:B------:R-:W2:Y:S01]  /*0040*/  S2R R13, SR_CTAID.X ;  /* 0x00000000000d7919 */ /* 0x000ea20000002500 */
[----:B------:R-:W-:Y:S01]  /*0050*/  IMAD.MOV.U32 R7, RZ, RZ, -0x1 ;  /* 0xffffffffff077424 */ /* 0x000fe200078e00ff */
[----:B------:R-:W3:Y:S01]  /*0060*/  LDCU.64 UR8, c[0x0][0x388] ;  /* 0x00007100ff0877ac */ /* 0x000ee20008000a00 */
[----:B0-----:R-:W2:Y:S04]  /*0070*/  LDG.E R6, desc[UR6][R8.64] ;  /* 0x0000000608067981 */ /* 0x001ea8000c1e1900 */
[----:B------:R-:W4:Y:S04]  /*0080*/  LDG.E R12, desc[UR6][R8.64+0x4] ;  /* 0x00000406080c7981 */ /* 0x000f28000c1e1900 */
[----:B------:R-:W5:Y:S04]  /*0090*/  LDG.E R14, desc[UR6][R8.64+0x8] ;  /* 0x00000806080e7981 */ /* 0x000f68000c1e1900 */
[----:B------:R-:W3:Y:S04]  /*00a0*/  LDG.E R5, desc[UR6][R8.64+0xc] ;  /* 0x00000c0608057981 */ /* 0x000ee8000c1e1900 */
[----:B------:R-:W3:Y:S04]  /*00b0*/  LDG.E R4, desc[UR6][R8.64+0x10] ;  /* 0x0000100608047981 */ /* 0x000ee8000c1e1900 */
[----:B------:R0:W3:Y:S01]  /*00c0*/  LDG.E R2, desc[UR6][R8.64+0x14] ;  /* 0x0000140608027981 */ /* 0x0000e2000c1e1900 */
[----:B-1----:R-:W-:-:S04]  /*00d0*/  LOP3.LUT R3, R0, 0x1, RZ, 0xc0, !PT ;  /* 0x0000000100037812 */ /* 0x002fc800078ec0ff */
[----:B------:R-:W-:Y:S02]  /*00e0*/  ISETP.NE.U32.AND P0, PT, R3, 0x1, PT ;  /* 0x000000010300780c */ /* 0x000fe40003f05070 */
[----:B--2---:R-:W-:-:S05]  /*00f0*/  SHF.R.U32.HI R10, RZ, R6, R13 ;  /* 0x00000006ff0a7219 */ /* 0x004fca000001160d */
[----:B------:R-:W-:Y:S01]  /*0100*/  IMAD R11, R10, 0x2, R3 ;  /* 0x000000020a0b7824 */ /* 0x000fe200078e0203 */
[----:B------:R-:W-:-:S04]  /*0110*/  SHF.R.U32.HI R10, RZ, 0x1, R0 ;  /* 0x00000001ff0a7819 */ /* 0x000fc80000011600 */
[-C--:B------:R-:W-:Y:S02]  /*0120*/  SHF.L.U32 R11, R11, R6.reuse, RZ ;  /* 0x000000060b0b7219 */ /* 0x080fe400000006ff */
[----:B------:R-:W-:Y:S02]  /*0130*/  SHF.L.U32 R6, R7, R6, RZ ;  /* 0x0000000607067219 */ /* 0x000fe400000006ff */
[----:B0-----:R-:W-:Y:S02]  /*0140*/  LOP3.LUT R9, R10, 0x1, RZ, 0xc0, !PT ;  /* 0x000000010a097812 */ /* 0x001fe400078ec0ff */
[----:B------:R-:W-:Y:S02]  /*0150*/  LOP3.LUT R6, R11, R13, R6, 0xf4, !PT ;  /* 0x0000000d0b067212 */ /* 0x000fe400078ef406 */
[----:B------:R-:W-:Y:S02]  /*0160*/  SHF.R.U32.HI R10, RZ, 0x5, R0 ;  /* 0x00000005ff0a7819 */ /* 0x000fe40000011600 */
[----:B----4-:R-:W-:-:S05]  /*0170*/  SHF.R.U32.HI R8, RZ, R12, R6 ;  /* 0x0000000cff087219 */ /* 0x010fca0000011606 */
[----:B------:R-:W-:Y:S01]  /*0180*/  IMAD R9, R8, 0x2, R9 ;  /* 0x0000000208097824 */ /* 0x000fe200078e0209 */
[----:B------:R-:W-:-:S04]  /*0190*/  SHF.R.U32.HI R8, RZ, 0x2, R0 ;  /* 0x00000002ff087819 */ /* 0x000fc80000011600 */
[-C--:B------:R-:W-:Y:S02]  /*01a0*/  SHF.L.U32 R9, R9, R12.reuse, RZ ;  /* 0x0000000c09097219 */ /* 0x080fe400000006ff */
[----:B------:R-:W-:Y:S02]  /*01b0*/  SHF.L.U32 R12, R7, R12, RZ ;  /* 0x0000000c070c7219 */ /* 0x000fe400000006ff */
[----:B------:R-:W-:Y:S02]  /*01c0*/  LOP3.LUT R11, R8, 0x1, RZ, 0xc0, !PT ;  /* 0x00000001080b7812 */ /* 0x000fe400078ec0ff */
[----:B------:R-:W-:Y:S02]  /*01d0*/  LOP3.LUT R9, R9, R6, R12, 0xf4, !PT ;  /* 0x0000000609097212 */ /* 0x000fe400078ef40c */
[----:B------:R-:W-:Y:S02]  /*01e0*/  SHF.R.U32.HI R8, RZ, 0x3, R0 ;  /* 0x00000003ff087819 */ /* 0x000fe40000011600 */
[----:B-----5:R-:W-:-:S05]  /*01f0*/  SHF.R.U32.HI R6, RZ, R14, R9 ;  /* 0x0000000eff067219 */ /* 0x020fca0000011609 */
[----:B------:R-:W-:-:S05]  /*0200*/  IMAD R11, R6, 0x2, R11 ;  /* 0x00000002060b7824 */ /* 0x000fca00078e020b */
[-C--:B------:R-:W-:Y:S02]  /*0210*/  SHF.L.U32 R6, R11, R14.reuse, RZ ;  /* 0x0000000e0b067219 */ /* 0x080fe400000006ff */
[----:B------:R-:W-:Y:S02]  /*0220*/  SHF.L.U32 R14, R7, R14, RZ ;  /* 0x0000000e070e7219 */ /* 0x000fe400000006ff */
[----:B------:R-:W-:Y:S02]  /*0230*/  LOP3.LUT R11, R10, 0x1, RZ, 0xc0, !PT ;  /* 0x000000010a0b7812 */ /* 0x000fe400078ec0ff */
[----:B------:R-:W-:Y:S02]  /*0240*/  LOP3.LUT R6, R6, R9, R14, 0xf4, !PT ;  /* 0x0000000906067212 */ /* 0x000fe400078ef40e */
[----:B------:R-:W-:Y:S02]  /*0250*/  LOP3.LUT R9, R8, 0x1, RZ, 0xc0, !PT ;  /* 0x0000000108097812 */ /* 0x000fe400078ec0ff */
[----:B---3--:R-:W-:-:S05]  /*0260*/  SHF.R.U32.HI R8, RZ, R5, R6 ;  /* 0x00000005ff087219 */ /* 0x008fca0000011606 */
[----:B------:R-:W-:-:S05]  /*0270*/  IMAD R8, R8, 0x2, R9 ;  /* 0x0000000208087824 */ /* 0x000fca00078e0209 */
[-C--:B------:R-:W-:Y:S02]  /*0280*/  SHF.L.U32 R9, R8, R5.reuse, RZ ;  /* 0x0000000508097219 */ /* 0x080fe400000006ff */
[----:B------:R-:W-:Y:S02]  /*0290*/  SHF.L.U32 R5, R7, R5, RZ ;  /* 0x0000000507057219 */ /* 0x000fe400000006ff */
[----:B------:R-:W-:Y:S02]  /*02a0*/  SHF.R.U32.HI R8, RZ, 0x4, R0 ;  /* 0x00000004ff087819 */ /* 0x000fe40000011600 */
[----:B------:R-:W-:Y:S02]  /*02b0*/  LOP3.LUT R9, R9, R6, R5, 0xf4, !PT ;  /* 0x0000000609097212 */ /* 0x000fe400078ef405 */
[----:B------:R-:W-:Y:S02]  /*02c0*/  LOP3.LUT R8, R8, 0x1, RZ, 0xc0, !PT ;  /* 0x0000000108087812 */ /* 0x000fe400078ec0ff */
[----:B------:R-:W-:-:S05]  /*02d0*/  SHF.R.U32.HI R5, RZ, R4, R9 ;  /* 0x00000004ff057219 */ /* 0x000fca0000011609 */
[----:B------:R-:W-:Y:S01]  /*02e0*/  IMAD R5, R5, 0x2, R8 ;  /* 0x0000000205057824 */ /* 0x000fe200078e0208 */
[C---:B------:R-:W-:Y:S02]  /*02f0*/  SHF.L.U32 R8, R7.reuse, R4, RZ ;  /* 0x0000000407087219 */ /* 0x040fe400000006ff */
[----:B------:R-:W-:Y:S02]  /*0300*/  SHF.L.U32 R7, R7, R2, RZ ;  /* 0x0000000207077219 */ /* 0x000fe400000006ff */
[----:B------:R-:W-:Y:S02]  /*0310*/  SHF.L.U32 R6, R5, R4, RZ ;  /* 0x0000000405067219 */ /* 0x000fe400000006ff */
[----:B------:R-:W0:Y:S02]  /*0320*/  LDC.64 R4, c[0x0][0x380] ;  /* 0x0000e000ff047b82 */ /* 0x000e240000000a00 */
[----:B------:R-:W-:-:S04]  /*0330*/  LOP3.LUT R9, R6, R9, R8, 0xf4, !PT ;  /* 0x0000000906097212 */ /* 0x000fc800078ef408 */
[----:B------:R-:W-:-:S05]  /*0340*/  SHF.R.U32.HI R6, RZ, R2, R9 ;  /* 0x00000002ff067219 */ /* 0x000fca0000011609 */
[----:B------:R-:W-:-:S05]  /*0350*/  IMAD R11, R6, 0x2, R11 ;  /* 0x00000002060b7824 */ /* 0x000fca00078e020b */
[----:B------:R-:W-:-:S04]  /*0360*/  SHF.L.U32 R2, R11, R2, RZ ;  /* 0x000000020b027219 */ /* 0x000fc800000006ff */
[----:B------:R-:W-:-:S05]  /*0370*/  LOP3.LUT R2, R2, R9, R7, 0xf4, !PT ;  /* 0x0000000902027212 */ /* 0x000fca00078ef407 */
[----:B0-----:R-:W-:-:S05]  /*0380*/  IMAD.WIDE.U32 R4, R2, 0x4, R4 ;  /* 0x0000000402047825 */ /* 0x001fca00078e0004 */
[----:B------:R0:W2:Y:S01]  /*0390*/  LDG.E R10, desc[UR6][R4.64] ;  /* 0x00000006040a7981 */ /* 0x0000a2000c1e1900 */
[----:B------:R-:W-:Y:S02]  /*03a0*/  @P0 IMAD.MOV.U32 R7, RZ, RZ, 0x1 ;  /* 0x00000001ff070424 */ /* 0x000fe400078e00ff */
[----:B------:R-:W-:Y:S02]  /*03b0*/  @!P0 IMAD.MOV.U32 R7, RZ, RZ, 0x3 ;  /* 0x00000003ff078424 */ /* 0x000fe400078e00ff */
[----:B------:R-:W-:Y:S02]  /*03c0*/  @P0 IMAD.MOV.U32 R3, RZ, RZ, RZ ;  /* 0x000000ffff030224 */ /* 0x000fe400078e00ff */
[----:B------:R-:W-:Y:S01]  /*03d0*/  IMAD.MOV.U32 R12, RZ, RZ, RZ ;  /* 0x000000ffff0c7224 */ /* 0x000fe200078e00ff */
[----:B------:R-:W-:Y:S01]  /*03e0*/  LEA R8, P2, R7, UR8, 0x2 ;  /* 0x0000000807087c11 */ /* 0x000fe2000f8410ff */
[----:B------:R-:W-:-:S03]  /*03f0*/  @!P0 IMAD.MOV.U32 R3, RZ, RZ, 0x2 ;  /* 0x00000002ff038424 */ /* 0x000fc600078e00ff */
[----:B------:R-:W-:Y:S02]  /*0400*/  LEA.HI.X R9, R7, UR9, R12, 0x2, P2 ;  /* 0x0000000907097c11 */ /* 0x000fe400090f140c */
[----:B------:R-:W-:-:S04]  /*0410*/  LEA R6, P1, R3, UR8, 0x2 ;  /* 0x0000000803067c11 */ /* 0x000fc8000f8210ff */
[----:B------:R-:W-:Y:S01]  /*0420*/  LEA.HI.X R7, R3, UR9, R12, 0x2, P1 ;  /* 0x0000000903077c11 */ /* 0x000fe200088f140c */
[----:B------:R-:W3:Y:S04]  /*0430*/  LDG.E R9, desc[UR6][R8.64] ;  /* 0x0000000608097981 */ /* 0x000ee8000c1e1900 */
[----:B------:R1:W4:Y:S01]  /*0440*/  LDG.E R12, desc[UR6][R6.64] ;  /* 0x00000006060c7981 */ /* 0x000322000c1e1900 */
[----:B------:R-:W5:Y:S01]  /*0450*/  S2UR UR5, SR_CgaCtaId ;  /* 0x00000000000579c3 */ /* 0x000f620000008800 */
[----:B------:R-:W-:Y:S01]  /*0460*/  UMOV UR4, 0x400 ;  /* 0x0000040000047882 */ /* 0x000fe20000000000 */
[----:B------:R-:W-:Y:S02]  /*0470*/  IMAD.SHL.U32 R3, R0, 0x4, RZ ;  /* 0x0000000400037824 */ /* 0x000fe400078e00ff */
[----:B------:R-:W-:-:S03]  /*0480*/  IMAD.MOV.U32 R16, RZ, RZ, RZ ;  /* 0x000000ffff107224 */ /* 0x000fc600078e00ff */
[----:B------:R-:W-:Y:S01]  /*0490*/  @!P0 LOP3.LUT R11, R3, 0xff8, RZ, 0xc0, !PT ;  /* 0x00000ff8030b8812 */ /* 0x000fe200078ec0ff */
[----:B-----5:R-:W-:-:S06]  /*04a0*/  ULEA UR4, UR5, UR4, 0x18 ;  /* 0x0000000405047291 */ /* 0x020fcc000f8ec0ff */
[----:B0-----:R-:W-:-:S04]  /*04b0*/  VIADD R4, R3, UR4 ;  /* 0x0000000403047c36 */ /* 0x001fc80008000000 */
[----:B------:R-:W-:Y:S02]  /*04c0*/  @P0 IMAD.MOV.U32 R5, RZ, RZ, R4 ;  /* 0x000000ffff050224 */ /* 0x000fe400078e0004 */
[----:B------:R-:W-:Y:S01]  /*04d0*/  @!P0 VIADD R5, R11, UR4 ;  /* 0x000000040b058c36 */ /* 0x000fe20008000000 */
[----:B--2---:R-:W-:Y:S04]  /*04e0*/  STS [R3+UR4], R10 ;  /* 0x0000000a03007988 */ /* 0x004fe80008000804 */
[----:B------:R-:W3:Y:S01]  /*04f0*/  @P0 LDS R10, [R3+UR4+0x4] ;  /* 0x00000404030a0984 */ /* 0x000ee20008000800 */
[----:B------:R-:W-:-:S03]  /*0500*/  LOP3.LUT P0, RZ, R0, 0x2, RZ, 0xc0, !PT ;  /* 0x0000000200ff7812 */ /* 0x000fc6000780c0ff */
[----:B------:R-:W4:Y:S10]  /*0510*/  LDS R5, [R5] ;  /* 0x0000000005057984 */ /* 0x000f340000000800 */
[----:B-1----:R-:W-:-:S02]  /*0520*/  @P0 IMAD.MOV.U32 R7, RZ, RZ, 0x7 ;  /* 0x00000007ff070424 */ /* 0x002fc400078e00ff */
[----:B------:R-:W-:Y:S02]  /*0530*/  @!P0 IMAD.MOV.U32 R7, RZ, RZ, 0x5 ;  /* 0x00000005ff078424 */ /* 0x000fe400078e00ff */
[----:B------:R-:W-:Y:S02]  /*0540*/  @P0 IMAD.MOV.U32 R11, RZ, RZ, 0x6 ;  /* 0x00000006ff0b0424 */ /* 0x000fe400078e00ff */
[----:B------:R-:W-:Y:S01]  /*0550*/  @!P0 IMAD.MOV.U32 R11, RZ, RZ, 0x4 ;  /* 0x00000004ff0b8424 */ /* 0x000fe200078e00ff */
[----:B------:R-:W-:-:S04]  /*0560*/  LEA R6, P2, R7, UR8, 0x2 ;  /* 0x0000000807067c11 */ /* 0x000fc8000f8410ff */
[----:B------:R-:W-:Y:S02]  /*0570*/  LEA.HI.X R7, R7, UR9, R16, 0x2, P2 ;  /* 0x0000000907077c11 */ /* 0x000fe400090f1410 */
[----:B------:R-:W-:Y:S01]  /*0580*/  LEA R8, P1, R11, UR8, 0x2 ;  /* 0x000000080b087c11 */ /* 0x000fe2000f8210ff */
[----:B---3--:R-:W-:-:S03]  /*0590*/  FMUL R14, R9, R10 ;  /* 0x0000000a090e7220 */ /* 0x008fc60000400000 */
[----:B------:R-:W-:Y:S01]  /*05a0*/  LEA.HI.X R9, R11, UR9, R16, 0x2, P1 ;  /* 0x000000090b097c11 */ /* 0x000fe200088f1410 */
[----:B----4-:R-:W-:-:S05]  /*05b0*/  FFMA R12, R5, R12, R14 ;  /* 0x0000000c050c7223 */ /* 0x010fca000000000e */
[----:B------:R-:W-:Y:S01]  /*05c0*/  STS [R3+UR4], R12 ;  /* 0x0000000c03007988 */ /* 0x000fe20008000804 */
[----:B------:R-:W-:Y:S06]  /*05d0*/  BAR.SYNC.DEFER_BLOCKING 0x0 ;  /* 0x0000000000007b1d */ /* 0x000fec0000010000 */
[----:B------:R-:W2:Y:S04]  /*05e0*/  LDG.E R7, desc[UR6][R6.64] ;  /* 0x0000000606077981 */ /* 0x000ea8000c1e1900 */
[----:B------:R0:W3:Y:S01]  /*05f0*/  LDG.E R14, desc[UR6][R8.64] ;  /* 0x00000006080e7981 */ /* 0x0000e2000c1e1900 */
[----:B------:R-:W-:Y:S01]  /*0600*/  @P0 LOP3.LUT R5, R3, 0xff4, RZ, 0xc0, !PT ;  /* 0x00000ff403050812 */ /* 0x000fe200078ec0ff */
[----:B------:R-:W-:-:S02]  /*0610*/  @P0 IMAD.MOV.U32 R10, RZ, RZ, R4 ;  /* 0x000000ffff0a0224 */ /* 0x000fc400078e0004 */
[----:B------:R-:W-:Y:S02]  /*0620*/  @!P0 VIADD R10, R4, 0x8 ;  /* 0x00000008040a8836 */ /* 0x000fe40000000000 */
[----:B------:R-:W-:Y:S02]  /*0630*/  @P0 VIADD R5, R5, UR4 ;  /* 0x0000000405050c36 */ /* 0x000fe40008000000 */
[----:B------:R-:W-:Y:S01]  /*0640*/  @!P0 IMAD.MOV.U32 R5, RZ, RZ, R4 ;  /* 0x000000ffff058224 */ /* 0x000fe200078e0004 */
[----:B------:R-:W-:Y:S01]  /*0650*/  LOP3.LUT P0, RZ, R0, 0x4, RZ, 0xc0, !PT ;  /* 0x0000000400ff7812 */ /* 0x000fe2000780c0ff */
[----:B------:R-:W2:Y:S04]  /*0660*/  LDS R10, [R10] ;  /* 0x000000000a0a7984 */ /* 0x000ea80000000800 */
[----:B------:R-:W3:Y:S08]  /*0670*/  LDS R5, [R5] ;  /* 0x0000000005057984 */ /* 0x000ef00000000800 */
[----:B------:R-:W-:-:S02]  /*0680*/  @P0 IMAD.MOV.U32 R11, RZ, RZ, 0xb ;  /* 0x0000000bff0b0424 */ /* 0x000fc400078e00ff */
[----:B------:R-:W-:Y:S02]  /*0690*/  @!P0 IMAD.MOV.U32 R11, RZ, RZ, 0x9 ;  /* 0x00000009ff0b8424 */ /* 0x000fe400078e00ff */
[----:B0-----:R-:W-:Y:S02]  /*06a0*/  @P0 IMAD.MOV.U32 R9, RZ, RZ, 0xa ;  /* 0x0000000aff090424 */ /* 0x001fe400078e00ff */
[----:B------:R-:W-:Y:S01]  /*06b0*/  @!P0 IMAD.MOV.U32 R9, RZ, RZ, 0x8 ;  /* 0x00000008ff098424 */ /* 0x000fe200078e00ff */
[----:B------:R-:W-:-:S04]  /*06c0*/  LEA R6, P2, R11, UR8, 0x2 ;  /* 0x000000080b067c11 */ /* 0x000fc8000f8410ff */
[----:B------:R-:W-:-:S04]  /*06d0*/  LEA R8, P1, R9, UR8, 0x2 ;  /* 0x0000000809087c11 */ /* 0x000fc8000f8210ff */
[--C-:B------:R-:W-:Y:S01]  /*06e0*/  LEA.HI.X R9, R9, UR9, R16.reuse, 0x2, P1 ;  /* 0x0000000909097c11 */ /* 0x100fe200088f1410 */
[----:B--2---:R-:W-:Y:S01]  /*06f0*/  FMUL R12, R7, R10 ;  /* 0x0000000a070c7220 */ /* 0x004fe20000400000 */
[----:B------:R-:W-:-:S03]  /*0700*/  LEA.HI.X R7, R11, UR9, R16, 0x2, P2 ;  /* 0x000000090b077c11 */ /* 0x000fc600090f1410 */
[----:B---3--:R-:W-:-:S05]  /*0710*/  FFMA R12, R5, R14, R12 ;  /* 0x0000000e050c7223 */ /* 0x008fca000000000c */
[----:B------:R-:W-:Y:S01]  /*0720*/  STS [R3+UR4], R12 ;  /* 0x0000000c03007988 */ /* 0x000fe20008000804 */
[----:B------:R-:W-:Y:S06]  /*0730*/  BAR.SYNC.DEFER_BLOCKING 0x0 ;  /* 0x0000000000007b1d */ /* 0x000fec0000010000 */
[----:B------:R0:W2:Y:S04]  /*0740*/  LDG.E R7, desc[UR6][R6.64] ;  /* 0x0000000606077981 */ /* 0x0000a8000c1e1900 */
[----:B------:R1:W3:Y:S01]  /*0750*/  LDG.E R14, desc[UR6][R8.64] ;  /* 0x00000006080e7981 */ /* 0x0002e2000c1e1900 */
[----:B------:R-:W-:-:S02]  /*0760*/  @P0 LOP3.LUT R5, R3, 0xfec, RZ, 0xc0, !PT ;  /* 0x00000fec03050812 */ /* 0x000fc400078ec0ff */
[----:B------:R-:W-:Y:S01]  /*0770*/  @P0 MOV R10, R4 ;  /* 0x00000004000a0202 */ /* 0x000fe20000000f00 */
        /* <DEDUP_REMOVED lines=8> */
[----:B------:R-:W-:Y:S02]  /*0800*/  @P0 IMAD.MOV.U32 R11, RZ, RZ, 0xe ;  /* 0x0000000eff0b0424 */ /* 0x000fe400078e00ff */
[----:B------:R-:W-:Y:S01]  /*0810*/  @!P0 IMAD.MOV.U32 R11, RZ, RZ, 0xc ;  /* 0x0000000cff0b8424 */ /* 0x000fe200078e00ff */
[----:B0-----:R-:W-:-:S04]  /*0820*/  LEA R6, P2, R13, UR8, 0x2 ;  /* 0x000000080d067c11 */ /* 0x001fc8000f8410ff */
[----:B-1----:R-:W-:-:S04]  /*0830*/  LEA R8, P1, R11, UR8, 0x2 ;  /* 0x000000080b087c11 */ /* 0x002fc8000f8210ff */
        /* <DEDUP_REMOVED lines=18> */
[----:B------:R-:W-:Y:S01]  /*0960*/  @P0 IMAD.MOV.U32 R11, RZ, RZ, 0x12 ;  /* 0x00000012ff0b0424 */ /* 0x000fe200078e00ff */
[----:B------:R-:W-:Y:S02]  /*0970*/  @!P0 MOV R11, 0x10 ;  /* 0x00000010000b8802 */ /* 0x000fe40000000f00 */
[----:B0-----:R-:W-:Y:S02]  /*0980*/  LEA R6, P2, R13, UR8, 0x2 ;  /* 0x000000080d067c11 */ /* 0x001fe4000f8410ff */
[----:B-1----:R-:W-:-:S04]  /*0990*/  LEA R8, P1, R11, UR8, 0x2 ;  /* 0x000000080b087c11 */ /* 0x002fc8000f8210ff */
[--C-:B------:R-:W-:Y:S01]  /*09a0*/  LEA.HI.X R9, R11, UR9, R16.reuse, 0x2, P1 ;  /* 0x000000090b097c11 */ /* 0x100fe200088f1410 */
[----:B--2---:R-:W-:Y:S01]  /*09b0*/  FMUL R12, R7, R10 ;  /* 0x0000000a070c7220 */ /* 0x004fe20000400000 */
[----:B------:R-:W-:-:S03]  /*09c0*/  LEA.HI.X R7, R13, UR9, R16, 0x2, P2 ;  /* 0x000000090d077c11 */ /* 0x000fc600090f1410 */
[----:B---3--:R-:W-:-:S05]  /*09d0*/  FFMA R12, R5, R14, R12 ;  /* 0x0000000e050c7223 */ /* 0x008fca000000000c */
[----:B------:R0:W-:Y:S01]  /*09e0*/  STS [R3+UR4], R12 ;  /* 0x0000000c03007988 */ /* 0x0001e20008000804 */
        /* <DEDUP_REMOVED lines=9> */
[----:B------:R-:W2:Y:S01]  /*0a80*/  LDS R10, [R10] ;  /* 0x000000000a0a7984 */ /* 0x000ea20000000800 */
[----:B-1----:R-:W-:-:S03]  /*0a90*/  IMAD.MOV.U32 R9, RZ, RZ, RZ ;  /* 0x000000ffff097224 */ /* 0x002fc600078e00ff */
[----:B------:R-:W3:Y:S08]  /*0aa0*/  LDS R5, [R5] ;  /* 0x0000000005057984 */ /* 0x000ef00000000800 */
[----:B0-----:R-:W-:Y:S02]  /*0ab0*/  @P0 IMAD.MOV.U32 R12, RZ, RZ, 0x17 ;  /* 0x00000017ff0c0424 */ /* 0x001fe400078e00ff */
[----:B------:R-:W-:-:S02]  /*0ac0*/  @!P0 IMAD.MOV.U32 R12, RZ, RZ, 0x15 ;  /* 0x00000015ff0c8424 */ /* 0x000fc400078e00ff */
[----:B------:R-:W-:Y:S02]  /*0ad0*/  @P0 IMAD.MOV.U32 R11, RZ, RZ, 0x16 ;  /* 0x00000016ff0b0424 */ /* 0x000fe400078e00ff */
[----:B------:R-:W-:Y:S01]  /*0ae0*/  @!P0 IMAD.MOV.U32 R11, RZ, RZ, 0x14 ;  /* 0x00000014ff0b8424 */ /* 0x000fe200078e00ff */
[----:B------:R-:W-:-:S04]  /*0af0*/  LEA R6, P2, R12, UR8, 0x2 ;  /* 0x000000080c067c11 */ /* 0x000fc8000f8410ff */
[----:B------:R-:W-:Y:S01]  /*0b00*/  LEA R8, P1, R11, UR8, 0x2 ;  /* 0x000000080b087c11 */ /* 0x000fe2000f8210ff */
[----:B--2---:R-:W-:Y:S01]  /*0b10*/  FMUL R0, R7, R10 ;  /* 0x0000000a07007220 */ /* 0x004fe20000400000 */
[--C-:B------:R-:W-:Y:S02]  /*0b20*/  LEA.HI.X R7, R12, UR9, R9.reuse, 0x2, P2 ;  /* 0x000000090c077c11 */ /* 0x100fe400090f1409 */
[----:B------:R-:W-:Y:S01]  /*0b30*/  LEA.HI.X R9, R11, UR9, R9, 0x2, P1 ;  /* 0x000000090b097c11 */ /* 0x000fe200088f1409 */
[----:B---3--:R-:W-:-:S05]  /*0b40*/  FFMA R0, R5, R14, R0 ;  /* 0x0000000e05007223 */ /* 0x008fca0000000000 */
[----:B------:R-:W-:Y:S01]  /*0b50*/  STS [R3+UR4], R0 ;  /* 0x0000000003007988 */ /* 0x000fe20008000804 */
[----:B------:R-:W-:Y:S06]  /*0b60*/  BAR.SYNC.DEFER_BLOCKING 0x0 ;  /* 0x0000000000007b1d */ /* 0x000fec0000010000 */
[----:B------:R-:W2:Y:S04]  /*0b70*/  LDG.E R6, desc[UR6][R6.64] ;  /* 0x0000000606067981 */ /* 0x000ea8000c1e1900 */
[----:B------:R-:W3:Y:S01]  /*0b80*/  LDG.E R9, desc[UR6][R8.64] ;  /* 0x0000000608097981 */ /* 0x000ee2000c1e1900 */
[----:B------:R-:W-:Y:S01]  /*0b90*/  @P0 LOP3.LUT R5, R3, 0xf7c, RZ, 0xc0, !PT ;  /* 0x00000f7c03050812 */ /* 0x000fe200078ec0ff */
[----:B------:R-:W-:-:S02]  /*0ba0*/  @P0 IMAD.MOV.U32 R11, RZ, RZ, R4 ;  /* 0x000000ffff0b0224 */ /* 0x000fc400078e0004 */
[----:B------:R-:W-:Y:S02]  /*0bb0*/  @!P0 VIADD R11, R4, 0x80 ;  /* 0x00000080040b8836 */ /* 0x000fe40000000000 */
[----:B------:R-:W-:Y:S02]  /*0bc0*/  @P0 VIADD R10, R5, UR4 ;  /* 0x00000004050a0c36 */ /* 0x000fe40008000000 */
[----:B------:R-:W-:Y:S02]  /*0bd0*/  @!P0 IMAD.MOV.U32 R10, RZ, RZ, R4 ;  /* 0x000000ffff0a8224 */ /* 0x000fe400078e0004 */
[----:B------:R-:W2:Y:S04]  /*0be0*/  LDS R11, [R11] ;  /* 0x000000000b0b7984 */ /* 0x000ea80000000800 */
[----:B------:R-:W3:Y:S01]  /*0bf0*/  LDS R10, [R10] ;  /* 0x000000000a0a7984 */ /* 0x000ee20000000800 */
[----:B--2---:R-:W-:-:S04]  /*0c00*/  FMUL R5, R6, R11 ;  /* 0x0000000b06057220 */ /* 0x004fc80000400000 */
[----:B---3--:R-:W-:Y:S02]  /*0c10*/  FFMA R0, R10, R9, R5 ;  /* 0x000000090a007223 */ /* 0x008fe40000000005 */
[----:B------:R-:W0:Y:S03]  /*0c20*/  LDC.64 R4, c[0x0][0x390] ;  /* 0x0000e400ff047b82 */ /* 0x000e260000000a00 */
[----:B------:R-:W-:Y:S05]  /*0c30*/  STS [R3+UR4], R0 ;  /* 0x0000000003007988 */ /* 0x000fea0008000804 */
[----:B------:R-:W-:Y:S01]  /*0c40*/  BAR.SYNC.DEFER_BLOCKING 0x0 ;  /* 0x0000000000007b1d */ /* 0x000fe20000010000 */
[----:B0-----:R-:W-:-:S05]  /*0c50*/  IMAD.WIDE.U32 R4, R2, 0x4, R4 ;  /* 0x0000000402047825 */ /* 0x001fca00078e0004 */
[----:B------:R-:W0:Y:S04]  /*0c60*/  LDS R7, [R3+UR4] ;  /* 0x0000000403077984 */ /* 0x000e280008000800 */
[----:B0-----:R-:W-:Y:S01]  /*0c70*/  STG.E desc[UR6][R4.64], R7 ;  /* 0x0000000704007986 */ /* 0x001fe2000c101906 */
[----:B------:R-:W-:Y:S05]  /*0c80*/  EXIT ;  /* 0x000000000000794d */ /* 0x000fea0003800000 */
.L_x_0:
[----:B------:R-:W-:-:S00]  /*0c90*/  BRA `(.L_x_0) ;  /* 0xfffffffc00fc7947 */ /* 0x000fc0000383ffff */
[----:B------:R-:W-:-:S00]  /*0ca0*/  NOP ;  /* 0x0000000000007918 */ /* 0x000fc00000000000 */
        /* <DEDUP_REMOVED lines=13> */
.L_x_1:


//--------------------- .nv.shared._Z7quamsimPfS_S_Pii --------------------------
	.section	.nv.shared._Z7quamsimPfS_S_Pii,"aw",@nobits
	.sectionflags	@""
	.align	4
.nv.shared._Z7quamsimPfS_S_Pii:
	.zero		2084


//--------------------- .nv.shared.reserved.0     --------------------------
	.section	.nv.shared.reserved.0,"aw",@nobits
	.weak		__nv_reservedSMEM_offset_0_alias
	.size		__nv_reservedSMEM_offset_0_alias, 0, 64
	.other		__nv_reservedSMEM_offset_0_alias,@"STO_CUDA_RESERVED_SHARED STV_DEFAULT"
__nv_reservedSMEM_offset_0_alias:
	.zero		0
	.zero		64


//--------------------- .nv.constant0._Z7quamsimPfS_S_Pii --------------------------
	.section	.nv.constant0._Z7quamsimPfS_S_Pii,"a",@progbits
	.sectionflags	@""
	.align	4
.nv.constant0._Z7quamsimPfS_S_Pii:
	.zero		932


//--------------------- SYMBOLS --------------------------

	.type		.nv.reservedSmem.offset0,@object
	.size		.nv.reservedSmem.offset0,0x4
	.type		.nv.reservedSmem.cap,@object
	.size		.nv.reservedSmem.cap,0x4
